//
// Generated by NVIDIA NVVM Compiler
//
// Compiler Build ID: CL-36424714
// Cuda compilation tools, release 13.0, V13.0.88
// Based on NVVM 20.0.0
//

.version 9.0
.target sm_100
.address_size 64

	// .globl	_Z7mysgemmiiiPKfS0_Pf
// _ZZ7mysgemmiiiPKfS0_PfE4ds_A has been demoted
// _ZZ7mysgemmiiiPKfS0_PfE4ds_B has been demoted

.visible .entry _Z7mysgemmiiiPKfS0_Pf(
	.param .u32 _Z7mysgemmiiiPKfS0_Pf_param_0,
	.param .u32 _Z7mysgemmiiiPKfS0_Pf_param_1,
	.param .u32 _Z7mysgemmiiiPKfS0_Pf_param_2,
	.param .u64 .ptr .align 1 _Z7mysgemmiiiPKfS0_Pf_param_3,
	.param .u64 .ptr .align 1 _Z7mysgemmiiiPKfS0_Pf_param_4,
	.param .u64 .ptr .align 1 _Z7mysgemmiiiPKfS0_Pf_param_5
)
{
	.reg .pred 	%p<16>;
	.reg .b32 	%r<45>;
	.reg .b32 	%f<65>;
	.reg .b64 	%rd<13>;
	// demoted variable
	.shared .align 4 .b8 _ZZ7mysgemmiiiPKfS0_PfE4ds_A[1024];
	// demoted variable
	.shared .align 4 .b8 _ZZ7mysgemmiiiPKfS0_PfE4ds_B[1024];
	ld.param.u32 	%r23, [_Z7mysgemmiiiPKfS0_Pf_param_0];
	ld.param.u32 	%r24, [_Z7mysgemmiiiPKfS0_Pf_param_1];
	ld.param.u32 	%r25, [_Z7mysgemmiiiPKfS0_Pf_param_2];
	ld.param.u64 	%rd3, [_Z7mysgemmiiiPKfS0_Pf_param_3];
	ld.param.u64 	%rd4, [_Z7mysgemmiiiPKfS0_Pf_param_4];
	ld.param.u64 	%rd5, [_Z7mysgemmiiiPKfS0_Pf_param_5];
	mov.u32 	%r26, %ctaid.y;
	mov.u32 	%r27, %ntid.y;
	mov.u32 	%r42, %tid.y;
	mad.lo.s32 	%r2, %r26, %r27, %r42;
	mov.u32 	%r28, %ctaid.x;
	mov.u32 	%r29, %ntid.x;
	mov.u32 	%r40, %tid.x;
	mad.lo.s32 	%r4, %r28, %r29, %r40;
	setp.lt.s32 	%p2, %r25, -30;
	mov.f32 	%f63, 0f00000000;
	@%p2 bra 	$L__BB0_9;
	add.s32 	%r30, %r25, 15;
	shr.s32 	%r31, %r30, 31;
	shr.u32 	%r32, %r31, 28;
	add.s32 	%r33, %r30, %r32;
	shr.s32 	%r34, %r33, 4;
	neg.s32 	%r44, %r34;
	setp.lt.s32 	%p3, %r2, %r23;
	shl.b32 	%r35, %r42, 6;
	mov.u32 	%r36, _ZZ7mysgemmiiiPKfS0_PfE4ds_A;
	add.s32 	%r5, %r36, %r35;
	shl.b32 	%r37, %r40, 2;
	add.s32 	%r6, %r5, %r37;
	setp.lt.s32 	%p4, %r4, %r24;
	mov.u32 	%r38, _ZZ7mysgemmiiiPKfS0_PfE4ds_B;
	add.s32 	%r8, %r38, %r37;
	add.s32 	%r7, %r8, %r35;
	and.pred  	%p1, %p3, %p4;
	mad.lo.s32 	%r43, %r42, %r24, %r4;
	shl.b32 	%r11, %r24, 4;
	mad.lo.s32 	%r41, %r25, %r2, %r40;
	cvta.to.global.u64 	%rd1, %rd3;
	cvta.to.global.u64 	%rd2, %rd4;
	mov.f32 	%f63, 0f00000000;
	not.pred 	%p11, %p1;
$L__BB0_2:
	setp.ge.s32 	%p5, %r2, %r23;
	setp.ge.u32 	%p6, %r40, %r25;
	mov.f32 	%f61, 0f00000000;
	or.pred  	%p7, %p5, %p6;
	@%p7 bra 	$L__BB0_4;
	mul.wide.u32 	%rd6, %r41, 4;
	add.s64 	%rd7, %rd1, %rd6;
	ld.global.f32 	%f61, [%rd7];
$L__BB0_4:
	setp.ge.s32 	%p8, %r4, %r24;
	st.shared.f32 	[%r6], %f61;
	setp.ge.u32 	%p9, %r42, %r25;
	mov.f32 	%f62, 0f00000000;
	or.pred  	%p10, %p8, %p9;
	@%p10 bra 	$L__BB0_6;
	mul.wide.u32 	%rd8, %r43, 4;
	add.s64 	%rd9, %rd2, %rd8;
	ld.global.f32 	%f62, [%rd9];
$L__BB0_6:
	st.shared.f32 	[%r7], %f62;
	bar.sync 	0;
	@%p11 bra 	$L__BB0_8;
	ld.shared.f32 	%f13, [%r5];
	ld.shared.f32 	%f14, [%r8];
	fma.rn.f32 	%f15, %f13, %f14, %f63;
	ld.shared.f32 	%f16, [%r5+4];
	ld.shared.f32 	%f17, [%r8+64];
	fma.rn.f32 	%f18, %f16, %f17, %f15;
	ld.shared.f32 	%f19, [%r5+8];
	ld.shared.f32 	%f20, [%r8+128];
	fma.rn.f32 	%f21, %f19, %f20, %f18;
	ld.shared.f32 	%f22, [%r5+12];
	ld.shared.f32 	%f23, [%r8+192];
	fma.rn.f32 	%f24, %f22, %f23, %f21;
	ld.shared.f32 	%f25, [%r5+16];
	ld.shared.f32 	%f26, [%r8+256];
	fma.rn.f32 	%f27, %f25, %f26, %f24;
	ld.shared.f32 	%f28, [%r5+20];
	ld.shared.f32 	%f29, [%r8+320];
	fma.rn.f32 	%f30, %f28, %f29, %f27;
	ld.shared.f32 	%f31, [%r5+24];
	ld.shared.f32 	%f32, [%r8+384];
	fma.rn.f32 	%f33, %f31, %f32, %f30;
	ld.shared.f32 	%f34, [%r5+28];
	ld.shared.f32 	%f35, [%r8+448];
	fma.rn.f32 	%f36, %f34, %f35, %f33;
	ld.shared.f32 	%f37, [%r5+32];
	ld.shared.f32 	%f38, [%r8+512];
	fma.rn.f32 	%f39, %f37, %f38, %f36;
	ld.shared.f32 	%f40, [%r5+36];
	ld.shared.f32 	%f41, [%r8+576];
	fma.rn.f32 	%f42, %f40, %f41, %f39;
	ld.shared.f32 	%f43, [%r5+40];
	ld.shared.f32 	%f44, [%r8+640];
	fma.rn.f32 	%f45, %f43, %f44, %f42;
	ld.shared.f32 	%f46, [%r5+44];
	ld.shared.f32 	%f47, [%r8+704];
	fma.rn.f32 	%f48, %f46, %f47, %f45;
	ld.shared.f32 	%f49, [%r5+48];
	ld.shared.f32 	%f50, [%r8+768];
	fma.rn.f32 	%f51, %f49, %f50, %f48;
	ld.shared.f32 	%f52, [%r5+52];
	ld.shared.f32 	%f53, [%r8+832];
	fma.rn.f32 	%f54, %f52, %f53, %f51;
	ld.shared.f32 	%f55, [%r5+56];
	ld.shared.f32 	%f56, [%r8+896];
	fma.rn.f32 	%f57, %f55, %f56, %f54;
	ld.shared.f32 	%f58, [%r5+60];
	ld.shared.f32 	%f59, [%r8+960];
	fma.rn.f32 	%f63, %f58, %f59, %f57;
$L__BB0_8:
	bar.sync 	0;
	add.s32 	%r44, %r44, 1;
	add.s32 	%r43, %r43, %r11;
	add.s32 	%r42, %r42, 16;
	add.s32 	%r41, %r41, 16;
	add.s32 	%r40, %r40, 16;
	setp.ne.s32 	%p12, %r44, 1;
	@%p12 bra 	$L__BB0_2;
$L__BB0_9:
	setp.ge.s32 	%p13, %r2, %r23;
	setp.ge.s32 	%p14, %r4, %r24;
	or.pred  	%p15, %p13, %p14;
	@%p15 bra 	$L__BB0_11;
	mad.lo.s32 	%r39, %r24, %r2, %r4;
	cvta.to.global.u64 	%rd10, %rd5;
	mul.wide.s32 	%rd11, %r39, 4;
	add.s64 	%rd12, %rd10, %rd11;
	st.global.f32 	[%rd12], %f63;
$L__BB0_11:
	ret;

}


// ===== COMPILED SASS (sm_100) =====

	.target	sm_100

	.elftype	@"ET_EXEC"


//--------------------- .note.nv.tkinfo           --------------------------
	.section	.note.nv.tkinfo,"",@"SHT_NOTE"
	.sectionflags	@"SHF_NOTE_NV_TKINFO"
	.tkinfo
        /*0018*/ 	.word	0x00000002
        /*0030*/ 	.string	""
        /*0030*/ 	.string	"ptxas"
        /*0030*/ 	.string	"Cuda compilation tools, release 13.0, V13.0.88"
        /*0030*/ 	.string	"Build cuda_13.0.r13.0/compiler.36424714_0"
        /*0030*/ 	.string	"-arch sm_100 -m 64 "



//--------------------- .note.nv.cuinfo           --------------------------
	.section	.note.nv.cuinfo,"",@"SHT_NOTE"
	.sectionflags	@"SHF_NOTE_NV_CUINFO"
        /*0018*/ 	.short	0x0002
        /*001a*/ 	.short	0x0064
        /*001c*/ 	.short	0x0082
	.zero		2


//--------------------- .nv.info                  --------------------------
	.section	.nv.info,"",@"SHT_CUDA_INFO"
	.align	4


	//----- nvinfo : EIATTR_REGCOUNT
	.align		4
        /*0000*/ 	.byte	0x04, 0x2f
        /*0002*/ 	.short	(.L_1 - .L_0)
	.align		4
.L_0:
        /*0004*/ 	.word	index@(_Z7mysgemmiiiPKfS0_Pf)
        /*0008*/ 	.word	0x00000020


	//----- nvinfo : EIATTR_FRAME_SIZE
	.align		4
.L_1:
        /*000c*/ 	.byte	0x04, 0x11
        /*000e*/ 	.short	(.L_3 - .L_2)
	.align		4
.L_2:
        /*0010*/ 	.word	index@(_Z7mysgemmiiiPKfS0_Pf)
        /*0014*/ 	.word	0x00000000


	//----- nvinfo : EIATTR_MIN_STACK_SIZE
	.align		4
.L_3:
        /*0018*/ 	.byte	0x04, 0x12
        /*001a*/ 	.short	(.L_5 - .L_4)
	.align		4
.L_4:
        /*001c*/ 	.word	index@(_Z7mysgemmiiiPKfS0_Pf)
        /*0020*/ 	.word	0x00000000
.L_5:


//--------------------- .nv.compat                --------------------------
	.section	.nv.compat,"",@"SHT_CUDA_COMPAT_INFO"
	.align	4
        /*0000*/ 	.byte	0x02, 0x09, 0x00, 0x00, 0x02, 0x02, 0x01, 0x00, 0x02, 0x05, 0x05, 0x00, 0x03, 0x07, 0x01, 0x01
        /*0010*/ 	.byte	0x02, 0x03, 0x00, 0x00, 0x02, 0x06, 0x01, 0x00, 0x04, 0x0b, 0x08, 0x00, 0x09, 0x00, 0x00, 0x00
        /*0020*/ 	.byte	0x00, 0x00, 0x00, 0x00


//--------------------- .nv.info._Z7mysgemmiiiPKfS0_Pf --------------------------
	.section	.nv.info._Z7mysgemmiiiPKfS0_Pf,"",@"SHT_CUDA_INFO"
	.sectionflags	@""
	.align	4


	//----- nvinfo : EIATTR_CUDA_API_VERSION
	.align		4
        /*0000*/ 	.byte	0x04, 0x37
        /*0002*/ 	.short	(.L_7 - .L_6)
.L_6:
        /*0004*/ 	.word	0x00000082


	//----- nvinfo : EIATTR_KPARAM_INFO
	.align		4
.L_7:
        /*0008*/ 	.byte	0x04, 0x17
        /*000a*/ 	.short	(.L_9 - .L_8)
.L_8:
        /*000c*/ 	.word	0x00000000
        /*0010*/ 	.short	0x0005
        /*0012*/ 	.short	0x0020
        /*0014*/ 	.byte	0x00, 0xf5, 0x21, 0x00


	//----- nvinfo : EIATTR_KPARAM_INFO
	.align		4
.L_9:
        /*0018*/ 	.byte	0x04, 0x17
        /*001a*/ 	.short	(.L_11 - .L_10)
.L_10:
        /*001c*/ 	.word	0x00000000
        /*0020*/ 	.short	0x0004
        /*0022*/ 	.short	0x0018
        /*0024*/ 	.byte	0x00, 0xf5, 0x21, 0x00


	//----- nvinfo : EIATTR_KPARAM_INFO
	.align		4
.L_11:
        /*0028*/ 	.byte	0x04, 0x17
        /*002a*/ 	.short	(.L_13 - .L_12)
.L_12:
        /*002c*/ 	.word	0x00000000
        /*0030*/ 	.short	0x0003
        /*0032*/ 	.short	0x0010
        /*0034*/ 	.byte	0x00, 0xf5, 0x21, 0x00


	//----- nvinfo : EIATTR_KPARAM_INFO
	.align		4
.L_13:
        /*0038*/ 	.byte	0x04, 0x17
        /*003a*/ 	.short	(.L_15 - .L_14)
.L_14:
        /*003c*/ 	.word	0x00000000
        /*0040*/ 	.short	0x0002
        /*0042*/ 	.short	0x0008
        /*0044*/ 	.byte	0x00, 0xf0, 0x11, 0x00


	//----- nvinfo : EIATTR_KPARAM_INFO
	.align		4
.L_15:
        /*0048*/ 	.byte	0x04, 0x17
        /*004a*/ 	.short	(.L_17 - .L_16)
.L_16:
        /*004c*/ 	.word	0x00000000
        /*0050*/ 	.short	0x0001
        /*0052*/ 	.short	0x0004
        /*0054*/ 	.byte	0x00, 0xf0, 0x11, 0x00


	//----- nvinfo : EIATTR_KPARAM_INFO
	.align		4
.L_17:
        /*0058*/ 	.byte	0x04, 0x17
        /*005a*/ 	.short	(.L_19 - .L_18)
.L_18:
        /*005c*/ 	.word	0x00000000
        /*0060*/ 	.short	0x0000
        /*0062*/ 	.short	0x0000
        /*0064*/ 	.byte	0x00, 0xf0, 0x11, 0x00


	//----- nvinfo : EIATTR_SPARSE_MMA_MASK
	.align		4
.L_19:
        /*0068*/ 	.byte	0x03, 0x50
        /*006a*/ 	.short	0x0000


	//----- nvinfo : EIATTR_MAXREG_COUNT
	.align		4
        /*006c*/ 	.byte	0x03, 0x1b
        /*006e*/ 	.short	0x00ff


	//----- nvinfo : EIATTR_NUM_BARRIERS
	.align		4
        /*0070*/ 	.byte	0x02, 0x4c
        /*0072*/ 	.byte	0x01
	.zero		1


	//----- nvinfo : EIATTR_MERCURY_ISA_VERSION
	.align		4
        /*0074*/ 	.byte	0x03, 0x5f
        /*0076*/ 	.short	0x0101


	//----- nvinfo : EIATTR_VRC_CTA_INIT_COUNT
	.align		4
        /*0078*/ 	.byte	0x02, 0x4a
	.zero		1
	.zero		1


	//----- nvinfo : EIATTR_EXIT_INSTR_OFFSETS
	.align		4
        /*007c*/ 	.byte	0x04, 0x1c
        /*007e*/ 	.short	(.L_21 - .L_20)


	//   ....[0]....
.L_20:
        /*0080*/ 	.word	0x00000650


	//   ....[1]....
        /*0084*/ 	.word	0x000006a0


	//----- nvinfo : EIATTR_CRS_STACK_SIZE
	.align		4
.L_21:
        /*0088*/ 	.byte	0x04, 0x1e
        /*008a*/ 	.short	(.L_23 - .L_22)
.L_22:
        /*008c*/ 	.word	0x00000000


	//----- nvinfo : EIATTR_CBANK_PARAM_SIZE
	.align		4
.L_23:
        /*0090*/ 	.byte	0x03, 0x19
        /*0092*/ 	.short	0x0028


	//----- nvinfo : EIATTR_PARAM_CBANK
	.align		4
        /*0094*/ 	.byte	0x04, 0x0a
        /*0096*/ 	.short	(.L_25 - .L_24)
	.align		4
.L_24:
        /*0098*/ 	.word	index@(.nv.constant0._Z7mysgemmiiiPKfS0_Pf)
        /*009c*/ 	.short	0x0380
        /*009e*/ 	.short	0x0028


	//----- nvinfo : EIATTR_SW_WAR
	.align		4
.L_25:
        /*00a0*/ 	.byte	0x04, 0x36
        /*00a2*/ 	.short	(.L_27 - .L_26)
.L_26:
        /*00a4*/ 	.word	0x00000008
.L_27:


//--------------------- .nv.callgraph             --------------------------
	.section	.nv.callgraph,"",@"SHT_CUDA_CALLGRAPH"
	.align	4
	.sectionentsize	8
	.align		4
        /*0000*/ 	.word	0x00000000
	.align		4
        /*0004*/ 	.word	0xffffffff
	.align		4
        /*0008*/ 	.word	0x00000000
	.align		4
        /*000c*/ 	.word	0xfffffffe
	.align		4
        /*0010*/ 	.word	0x00000000
	.align		4
        /*0014*/ 	.word	0xfffffffd
	.align		4
        /*0018*/ 	.word	0x00000000
	.align		4
        /*001c*/ 	.word	0xfffffffc


//--------------------- .text._Z7mysgemmiiiPKfS0_Pf --------------------------
	.section	.text._Z7mysgemmiiiPKfS0_Pf,"ax",@progbits
	.align	128
        .global         _Z7mysgemmiiiPKfS0_Pf
        .type           _Z7mysgemmiiiPKfS0_Pf,@function
        .size           _Z7mysgemmiiiPKfS0_Pf,(.L_x_5 - _Z7mysgemmiiiPKfS0_Pf)
        .other          _Z7mysgemmiiiPKfS0_Pf,@"STO_CUDA_ENTRY STV_DEFAULT"
_Z7mysgemmiiiPKfS0_Pf:
.text._Z7mysgemmiiiPKfS0_Pf:
[----:B------:R-:W-:Y:S01]  /*0000*/  LDC R1, c[0x0][0x37c] ;  /* 0x0000df00ff017b82 */ /* 0x000fe20000000800 */
[----:B------:R-:W0:Y:S01]  /*0010*/  S2R R12, SR_TID.Y ;  /* 0x00000000000c7919 */ /* 0x000e220000002200 */
[----:B------:R-:W1:Y:S06]  /*0020*/  LDCU UR9, c[0x0][0x388] ;  /* 0x00007100ff0977ac */ /* 0x000e6c0008000800 */
[----:B------:R-:W0:Y:S01]  /*0030*/  LDC R0, c[0x0][0x364] ;  /* 0x0000d900ff007b82 */ /* 0x000e220000000800 */
[----:B------:R-:W-:Y:S01]  /*0040*/  HFMA2 R21, -RZ, RZ, 0, 0 ;  /* 0x00000000ff157431 */ /* 0x000fe200000001ff */
[----:B------:R-:W2:Y:S01]  /*0050*/  S2R R13, SR_TID.X ;  /* 0x00000000000d7919 */ /* 0x000ea20000002100 */
[----:B------:R-:W3:Y:S05]  /*0060*/  LDCU.64 UR10, c[0x0][0x358] ;  /* 0x00006b00ff0a77ac */ /* 0x000eea0008000a00 */
[----:B------:R-:W0:Y:S08]  /*0070*/  S2UR UR4, SR_CTAID.Y ;  /* 0x00000000000479c3 */ /* 0x000e300000002600 */
[----:B------:R-:W2:Y:S01]  /*0080*/  S2UR UR5, SR_CTAID.X ;  /* 0x00000000000579c3 */ /* 0x000ea20000002500 */
[----:B-1----:R-:W-:-:S07]  /*0090*/  UISETP.GE.AND UP0, UPT, UR9, -0x1e, UPT ;  /* 0xffffffe20900788c */ /* 0x002fce000bf06270 */
[----:B------:R-:W2:Y:S01]  /*00a0*/  LDC R3, c[0x0][0x360] ;  /* 0x0000d800ff037b82 */ /* 0x000ea20000000800 */
[----:B0-----:R-:W-:Y:S02]  /*00b0*/  IMAD R0, R0, UR4, R12 ;  /* 0x0000000400007c24 */ /* 0x001fe4000f8e020c */
[----:B--2---:R-:W-:Y:S01]  /*00c0*/  IMAD R3, R3, UR5, R13 ;  /* 0x0000000503037c24 */ /* 0x004fe2000f8e020d */
[----:B---3--:R-:W-:Y:S06]  /*00d0*/  BRA.U !UP0, `(.L_x_0) ;  /* 0x0000000508507547 */ /* 0x008fec000b800000 */
[----:B------:R-:W0:Y:S01]  /*00e0*/  S2UR UR7, SR_CgaCtaId ;  /* 0x00000000000779c3 */ /* 0x000e220000008800 */
[----:B------:R-:W1:Y:S01]  /*00f0*/  LDCU.64 UR12, c[0x0][0x380] ;  /* 0x00007000ff0c77ac */ /* 0x000e620008000a00 */
[----:B------:R-:W-:Y:S01]  /*0100*/  MOV R21, RZ ;  /* 0x000000ff00157202 */ /* 0x000fe20000000f00 */
[----:B------:R-:W-:Y:S01]  /*0110*/  IMAD R16, R0, UR9, R13 ;  /* 0x0000000900107c24 */ /* 0x000fe2000f8e020d */
[----:B------:R-:W-:Y:S01]  /*0120*/  UMOV UR6, 0x400 ;  /* 0x0000040000067882 */ /* 0x000fe20000000000 */
[----:B------:R-:W-:-:S03]  /*0130*/  UIADD3 UR4, UPT, UPT, UR9, 0xf, URZ ;  /* 0x0000000f09047890 */ /* 0x000fc6000fffe0ff */
[----:B------:R-:W2:Y:S01]  /*0140*/  LDC R2, c[0x0][0x384] ;  /* 0x0000e100ff027b82 */ /* 0x000ea20000000800 */
[----:B------:R-:W3:Y:S01]  /*0150*/  LDCU UR14, c[0x0][0x388] ;  /* 0x00007100ff0e77ac */ /* 0x000ee20008000800 */
[----:B------:R-:W-:Y:S01]  /*0160*/  USHF.R.S32.HI UR5, URZ, 0x1f, UR4 ;  /* 0x0000001fff057899 */ /* 0x000fe20008011404 */
[----:B------:R-:W4:Y:S03]  /*0170*/  LDCU UR15, c[0x0][0x380] ;  /* 0x00007000ff0f77ac */ /* 0x000f260008000800 */
[----:B------:R-:W-:Y:S01]  /*0180*/  ULEA.HI UR5, UR5, UR4, URZ, 0x4 ;  /* 0x0000000405057291 */ /* 0x000fe2000f8f20ff */
[----:B-1----:R-:W-:Y:S01]  /*0190*/  ISETP.GE.AND P0, PT, R3, UR13, PT ;  /* 0x0000000d03007c0c */ /* 0x002fe2000bf06270 */
[----:B------:R-:W-:Y:S02]  /*01a0*/  IMAD R15, R12, UR13, R3 ;  /* 0x0000000d0c0f7c24 */ /* 0x000fe4000f8e0203 */
[----:B------:R-:W-:Y:S01]  /*01b0*/  USHF.R.S32.HI UR5, URZ, 0x4, UR5 ;  /* 0x00000004ff057899 */ /* 0x000fe20008011405 */
[----:B------:R-:W-:Y:S01]  /*01c0*/  ISETP.LT.AND P0, PT, R0, UR12, !P0 ;  /* 0x0000000c00007c0c */ /* 0x000fe2000c701270 */
[----:B0-----:R-:W-:-:S02]  /*01d0*/  ULEA UR8, UR7, UR6, 0x18 ;  /* 0x0000000607087291 */ /* 0x001fc4000f8ec0ff */
[----:B------:R-:W-:Y:S02]  /*01e0*/  UIADD3 UR6, UPT, UPT, UR6, 0x400, URZ ;  /* 0x0000040006067890 */ /* 0x000fe4000fffe0ff */
[----:B------:R-:W-:Y:S02]  /*01f0*/  UIADD3 UR5, UPT, UPT, -UR5, URZ, URZ ;  /* 0x000000ff05057290 */ /* 0x000fe4000fffe1ff */
[----:B------:R-:W-:Y:S01]  /*0200*/  ULEA UR6, UR7, UR6, 0x18 ;  /* 0x0000000607067291 */ /* 0x000fe2000f8ec0ff */
[----:B------:R-:W-:-:S04]  /*0210*/  LEA R14, R12, UR8, 0x6 ;  /* 0x000000080c0e7c11 */ /* 0x000fc8000f8e30ff */
[C---:B------:R-:W-:Y:S02]  /*0220*/  LEA R18, R13.reuse, R14, 0x2 ;  /* 0x0000000e0d127211 */ /* 0x040fe400078e10ff */
[----:B------:R-:W-:-:S04]  /*0230*/  LEA R17, R13, UR6, 0x2 ;  /* 0x000000060d117c11 */ /* 0x000fc8000f8e10ff */
[----:B---34-:R-:W-:-:S07]  /*0240*/  LEA R19, R12, R17, 0x6 ;  /* 0x000000110c137211 */ /* 0x018fce00078e30ff */
.L_x_3:
[----:B------:R-:W-:Y:S02]  /*0250*/  ISETP.GE.U32.AND P2, PT, R13, UR14, PT ;  /* 0x0000000e0d007c0c */ /* 0x000fe4000bf46070 */
[----:B0-----:R-:W-:Y:S02]  /*0260*/  CS2R R8, SRZ ;  /* 0x0000000000087805 */ /* 0x001fe4000001ff00 */
[----:B------:R-:W-:Y:S02]  /*0270*/  ISETP.GE.U32.AND P1, PT, R12, UR14, PT ;  /* 0x0000000e0c007c0c */ /* 0x000fe4000bf26070 */
[----:B------:R-:W-:Y:S02]  /*0280*/  ISETP.GE.OR P2, PT, R0, UR15, P2 ;  /* 0x0000000f00007c0c */ /* 0x000fe40009746670 */
[----:B--2---:R-:W-:-:S11]  /*0290*/  ISETP.GE.OR P1, PT, R3, R2, P1 ;  /* 0x000000020300720c */ /* 0x004fd60000f26670 */
[----:B------:R-:W0:Y:S08]  /*02a0*/  @!P2 LDC.64 R6, c[0x0][0x390] ;  /* 0x0000e400ff06ab82 */ /* 0x000e300000000a00 */
[----:B------:R-:W1:Y:S01]  /*02b0*/  @!P1 LDC.64 R4, c[0x0][0x398] ;  /* 0x0000e600ff049b82 */ /* 0x000e620000000a00 */
[----:B0-----:R-:W-:-:S05]  /*02c0*/  @!P2 IMAD.WIDE.U32 R6, R16, 0x4, R6 ;  /* 0x000000041006a825 */ /* 0x001fca00078e0006 */
[----:B------:R-:W2:Y:S01]  /*02d0*/  @!P2 LDG.E R9, desc[UR10][R6.64] ;  /* 0x0000000a0609a981 */ /* 0x000ea2000c1e1900 */
[----:B-1----:R-:W-:-:S05]  /*02e0*/  @!P1 IMAD.WIDE.U32 R4, R15, 0x4, R4 ;  /* 0x000000040f049825 */ /* 0x002fca00078e0004 */
[----:B------:R-:W3:Y:S01]  /*02f0*/  @!P1 LDG.E R8, desc[UR10][R4.64] ;  /* 0x0000000a04089981 */ /* 0x000ee2000c1e1900 */
[----:B------:R-:W-:Y:S03]  /*0300*/  BSSY.RECONVERGENT B0, `(.L_x_1) ;  /* 0x0000029000007945 */ /* 0x000fe60003800200 */
[----:B--2---:R0:W-:Y:S04]  /*0310*/  STS [R18], R9 ;  /* 0x0000000912007388 */ /* 0x0041e80000000800 */
[----:B---3--:R0:W-:Y:S01]  /*0320*/  STS [R19], R8 ;  /* 0x0000000813007388 */ /* 0x0081e20000000800 */
[----:B------:R-:W-:Y:S06]  /*0330*/  BAR.SYNC.DEFER_BLOCKING 0x0 ;  /* 0x0000000000007b1d */ /* 0x000fec0000010000 */
[----:B------:R-:W-:Y:S05]  /*0340*/  @!P0 BRA `(.L_x_2) ;  /* 0x0000000000908947 */ /* 0x000fea0003800000 */
[----:B------:R-:W-:Y:S04]  /*0350*/  LDS R22, [R17] ;  /* 0x0000000011167984 */ /* 0x000fe80000000800 */
[----:B0-----:R-:W0:Y:S04]  /*0360*/  LDS.128 R8, [R14] ;  /* 0x000000000e087984 */ /* 0x001e280000000c00 */
[----:B------:R-:W1:Y:S04]  /*0370*/  LDS R29, [R17+0x40] ;  /* 0x00004000111d7984 */ /* 0x000e680000000800 */
[----:B------:R-:W2:Y:S04]  /*0380*/  LDS R27, [R17+0x80] ;  /* 0x00008000111b7984 */ /* 0x000ea80000000800 */
[----:B------:R-:W3:Y:S04]  /*0390*/  LDS R24, [R17+0xc0] ;  /* 0x0000c00011187984 */ /* 0x000ee80000000800 */
[----:B------:R-:W-:Y:S04]  /*03a0*/  LDS R23, [R17+0x100] ;  /* 0x0001000011177984 */ /* 0x000fe80000000800 */
[----:B------:R-:W4:Y:S04]  /*03b0*/  LDS.128 R4, [R14+0x10] ;  /* 0x000010000e047984 */ /* 0x000f280000000c00 */
[----:B------:R-:W5:Y:S04]  /*03c0*/  LDS R20, [R17+0x140] ;  /* 0x0001400011147984 */ /* 0x000f680000000800 */
[----:B------:R-:W5:Y:S01]  /*03d0*/  LDS R25, [R17+0x180] ;  /* 0x0001800011197984 */ /* 0x000f620000000800 */
[----:B0-----:R-:W-:-:S03]  /*03e0*/  FFMA R8, R8, R22, R21 ;  /* 0x0000001608087223 */ /* 0x001fc60000000015 */
[----:B------:R-:W0:Y:S01]  /*03f0*/  LDS R22, [R17+0x1c0] ;  /* 0x0001c00011167984 */ /* 0x000e220000000800 */
[----:B-1----:R-:W-:-:S03]  /*0400*/  FFMA R8, R29, R9, R8 ;  /* 0x000000091d087223 */ /* 0x002fc60000000008 */
[----:B------:R-:W-:Y:S01]  /*0410*/  LDS R21, [R17+0x200] ;  /* 0x0002000011157984 */ /* 0x000fe20000000800 */
[----:B--2---:R-:W-:-:S04]  /*0420*/  FFMA R27, R27, R10, R8 ;  /* 0x0000000a1b1b7223 */ /* 0x004fc80000000008 */
[----:B---3--:R-:W-:Y:S02]  /*0430*/  FFMA R27, R24, R11, R27 ;  /* 0x0000000b181b7223 */ /* 0x008fe4000000001b */
[----:B------:R-:W1:Y:S04]  /*0440*/  LDS.128 R8, [R14+0x20] ;  /* 0x000020000e087984 */ /* 0x000e680000000c00 */
[----:B------:R-:W2:Y:S01]  /*0450*/  LDS R24, [R17+0x240] ;  /* 0x0002400011187984 */ /* 0x000ea20000000800 */
[----:B----4-:R-:W-:-:S04]  /*0460*/  FFMA R23, R4, R23, R27 ;  /* 0x0000001704177223 */ /* 0x010fc8000000001b */
[----:B-----5:R-:W-:Y:S02]  /*0470*/  FFMA R20, R20, R5, R23 ;  /* 0x0000000514147223 */ /* 0x020fe40000000017 */
[----:B------:R-:W3:Y:S02]  /*0480*/  LDS R23, [R17+0x280] ;  /* 0x0002800011177984 */ /* 0x000ee40000000800 */
[----:B------:R-:W-:Y:S02]  /*0490*/  FFMA R25, R25, R6, R20 ;  /* 0x0000000619197223 */ /* 0x000fe40000000014 */
[----:B------:R-:W4:Y:S02]  /*04a0*/  LDS R20, [R17+0x2c0] ;  /* 0x0002c00011147984 */ /* 0x000f240000000800 */
[----:B0-----:R-:W-:Y:S02]  /*04b0*/  FFMA R27, R22, R7, R25 ;  /* 0x00000007161b7223 */ /* 0x001fe40000000019 */
[----:B------:R-:W-:Y:S04]  /*04c0*/  LDS R25, [R17+0x300] ;  /* 0x0003000011197984 */ /* 0x000fe80000000800 */
[----:B------:R-:W0:Y:S04]  /*04d0*/  LDS.128 R4, [R14+0x30] ;  /* 0x000030000e047984 */ /* 0x000e280000000c00 */
[----:B------:R-:W5:Y:S01]  /*04e0*/  LDS R22, [R17+0x340] ;  /* 0x0003400011167984 */ /* 0x000f620000000800 */
[----:B-1----:R-:W-:-:S03]  /*04f0*/  FFMA R27, R8, R21, R27 ;  /* 0x00000015081b7223 */ /* 0x002fc6000000001b */
[----:B------:R-:W1:Y:S01]  /*0500*/  LDS R21, [R17+0x380] ;  /* 0x0003800011157984 */ /* 0x000e620000000800 */
[----:B--2---:R-:W-:-:S03]  /*0510*/  FFMA R24, R24, R9, R27 ;  /* 0x0000000918187223 */ /* 0x004fc6000000001b */
[----:B------:R-:W2:Y:S01]  /*0520*/  LDS R8, [R17+0x3c0] ;  /* 0x0003c00011087984 */ /* 0x000ea20000000800 */
[----:B---3--:R-:W-:-:S04]  /*0530*/  FFMA R23, R23, R10, R24 ;  /* 0x0000000a17177223 */ /* 0x008fc80000000018 */
[----:B----4-:R-:W-:-:S04]  /*0540*/  FFMA R11, R20, R11, R23 ;  /* 0x0000000b140b7223 */ /* 0x010fc80000000017 */
[----:B0-----:R-:W-:-:S04]  /*0550*/  FFMA R11, R4, R25, R11 ;  /* 0x00000019040b7223 */ /* 0x001fc8000000000b */
[----:B-----5:R-:W-:-:S04]  /*0560*/  FFMA R22, R22, R5, R11 ;  /* 0x0000000516167223 */ /* 0x020fc8000000000b */
[----:B-1----:R-:W-:-:S04]  /*0570*/  FFMA R21, R21, R6, R22 ;  /* 0x0000000615157223 */ /* 0x002fc80000000016 */
[----:B--2---:R-:W-:-:S07]  /*0580*/  FFMA R21, R8, R7, R21 ;  /* 0x0000000708157223 */ /* 0x004fce0000000015 */
.L_x_2:
[----:B------:R-:W-:Y:S05]  /*0590*/  BSYNC.RECONVERGENT B0 ;  /* 0x0000000000007941 */ /* 0x000fea0003800200 */
.L_x_1:
[----:B------:R-:W-:Y:S01]  /*05a0*/  BAR.SYNC.DEFER_BLOCKING 0x0 ;  /* 0x0000000000007b1d */ /* 0x000fe20000010000 */
[----:B------:R-:W-:Y:S01]  /*05b0*/  UIADD3 UR5, UPT, UPT, UR5, 0x1, URZ ;  /* 0x0000000105057890 */ /* 0x000fe2000fffe0ff */
[----:B------:R-:W-:Y:S02]  /*05c0*/  IADD3 R12, PT, PT, R12, 0x10, RZ ;  /* 0x000000100c0c7810 */ /* 0x000fe40007ffe0ff */
[----:B------:R-:W-:Y:S01]  /*05d0*/  IADD3 R13, PT, PT, R13, 0x10, RZ ;  /* 0x000000100d0d7810 */ /* 0x000fe20007ffe0ff */
[----:B------:R-:W-:Y:S01]  /*05e0*/  UISETP.NE.AND UP0, UPT, UR5, 0x1, UPT ;  /* 0x000000010500788c */ /* 0x000fe2000bf05270 */
[----:B------:R-:W-:Y:S02]  /*05f0*/  IADD3 R16, PT, PT, R16, 0x10, RZ ;  /* 0x0000001010107810 */ /* 0x000fe40007ffe0ff */
[----:B------:R-:W-:-:S06]  /*0600*/  LEA R15, R2, R15, 0x4 ;  /* 0x0000000f020f7211 */ /* 0x000fcc00078e20ff */
[----:B------:R-:W-:Y:S05]  /*0610*/  BRA.U UP0, `(.L_x_3) ;  /* 0xfffffffd000c7547 */ /* 0x000fea000b83ffff */
.L_x_0:
[----:B------:R-:W1:Y:S02]  /*0620*/  LDCU.64 UR6, c[0x0][0x380] ;  /* 0x00007000ff0677ac */ /* 0x000e640008000a00 */
[----:B-1----:R-:W-:-:S04]  /*0630*/  ISETP.GE.AND P0, PT, R3, UR7, PT ;  /* 0x0000000703007c0c */ /* 0x002fc8000bf06270 */
[----:B------:R-:W-:-:S13]  /*0640*/  ISETP.GE.OR P0, PT, R0, UR6, P0 ;  /* 0x0000000600007c0c */ /* 0x000fda0008706670 */
[----:B------:R-:W-:Y:S05]  /*0650*/  @P0 EXIT ;  /* 0x000000000000094d */ /* 0x000fea0003800000 */
[----:B------:R-:W1:Y:S01]  /*0660*/  LDC.64 R4, c[0x0][0x3a0] ;  /* 0x0000e800ff047b82 */ /* 0x000e620000000a00 */
[----:B------:R-:W-:-:S04]  /*0670*/  IMAD R3, R0, UR7, R3 ;  /* 0x0000000700037c24 */ /* 0x000fc8000f8e0203 */
[----:B-1----:R-:W-:-:S05]  /*0680*/  IMAD.WIDE R2, R3, 0x4, R4 ;  /* 0x0000000403027825 */ /* 0x002fca00078e0204 */
[----:B------:R-:W-:Y:S01]  /*0690*/  STG.E desc[UR10][R2.64], R21 ;  /* 0x0000001502007986 */ /* 0x000fe2000c10190a */
[----:B------:R-:W-:Y:S05]  /*06a0*/  EXIT ;  /* 0x000000000000794d */ /* 0x000fea0003800000 */
.L_x_4:
[----:B------:R-:W-:-:S00]  /*06b0*/  BRA `(.L_x_4) ;  /* 0xfffffffc00fc7947 */ /* 0x000fc0000383ffff */
[----:B------:R-:W-:-:S00]  /*06c0*/  NOP ;  /* 0x0000000000007918 */ /* 0x000fc00000000000 */
        /* <DEDUP_REMOVED lines=11> */
.L_x_5:


//--------------------- .nv.shared._Z7mysgemmiiiPKfS0_Pf --------------------------
	.section	.nv.shared._Z7mysgemmiiiPKfS0_Pf,"aw",@nobits
	.sectionflags	@""
	.align	4
.nv.shared._Z7mysgemmiiiPKfS0_Pf:
	.zero		3072


//--------------------- .nv.shared.reserved.0     --------------------------
	.section	.nv.shared.reserved.0,"aw",@nobits
	.weak		__nv_reservedSMEM_offset_0_alias
	.size		__nv_reservedSMEM_offset_0_alias, 0, 64
	.other		__nv_reservedSMEM_offset_0_alias,@"STO_CUDA_RESERVED_SHARED STV_DEFAULT"
__nv_reservedSMEM_offset_0_alias:
	.zero		0
	.zero		64


//--------------------- .nv.constant0._Z7mysgemmiiiPKfS0_Pf --------------------------
	.section	.nv.constant0._Z7mysgemmiiiPKfS0_Pf,"a",@progbits
	.sectionflags	@""
	.align	4
.nv.constant0._Z7mysgemmiiiPKfS0_Pf:
	.zero		936


//--------------------- SYMBOLS --------------------------

	.type		.nv.reservedSmem.offset0,@object
	.size		.nv.reservedSmem.offset0,0x4
	.type		.nv.reservedSmem.cap,@object
	.size		.nv.reservedSmem.cap,0x4
